	.target	sm_120a

	.elftype	@"ET_EXEC"


//--------------------- .note.nv.tkinfo           --------------------------
	.section	.note.nv.tkinfo,"",@"SHT_NOTE"
	.sectionflags	@"SHF_NOTE_NV_TKINFO"
	.tkinfo
        /*0018*/ 	.word	0x00000080
        /*0030*/ 	.string	""
        /*0030*/ 	.string	"ptxas"
        /*0030*/ 	.string	"Cuda compilation tools, release 12.8, V12.8.93"
        /*0030*/ 	.string	"Build cuda_12.8.r12.8/compiler.35583870_0"
        /*0030*/ 	.string	"-v  -lineinfo  -arch sm_120a "



//--------------------- .note.nv.cuver            --------------------------
	.section	.note.nv.cuver,"",@"SHT_NOTE"
	.sectionflags	@"SHF_NOTE_NV_CUVER"
        /*0018*/ 	.short	0x0001
        /*001a*/ 	.short	0x0078
        /*001c*/ 	.short	0x0001
        /*001e*/ 	.short	0x0000
        /*0020*/ 	.short	0x0001
        /*0022*/ 	.short	0x0000


//--------------------- .nv.info                  --------------------------
	.section	.nv.info,"",@"SHT_CUDA_INFO"
	.align	4


	//----- nvinfo : EIATTR_REGCOUNT
	.align		4
        /*0000*/ 	.byte	0x04, 0x2f
        /*0002*/ 	.short	(.L_1 - .L_0)
	.align		4
.L_0:
        /*0004*/ 	.word	index@(triton_poi_fused_mul_0)
        /*0008*/ 	.word	0x00000008


	//----- nvinfo : EIATTR_FRAME_SIZE
	.align		4
.L_1:
        /*000c*/ 	.byte	0x04, 0x11
        /*000e*/ 	.short	(.L_3 - .L_2)
	.align		4
.L_2:
        /*0010*/ 	.word	index@(triton_poi_fused_mul_0)
        /*0014*/ 	.word	0x00000000


	//----- nvinfo : EIATTR_MIN_STACK_SIZE
	.align		4
.L_3:
        /*0018*/ 	.byte	0x04, 0x12
        /*001a*/ 	.short	(.L_5 - .L_4)
	.align		4
.L_4:
        /*001c*/ 	.word	index@(triton_poi_fused_mul_0)
        /*0020*/ 	.word	0x00000000
.L_5:


//--------------------- .nv.info.triton_poi_fused_mul_0 --------------------------
	.section	.nv.info.triton_poi_fused_mul_0,"",@"SHT_CUDA_INFO"
	.sectionflags	@""
	.align	4


	//----- nvinfo : EIATTR_CUDA_API_VERSION
	.align		4
        /*0000*/ 	.byte	0x04, 0x37
        /*0002*/ 	.short	(.L_7 - .L_6)
.L_6:
        /*0004*/ 	.word	0x00000080


	//----- nvinfo : EIATTR_KPARAM_INFO
	.align		4
.L_7:
        /*0008*/ 	.byte	0x04, 0x17
        /*000a*/ 	.short	(.L_9 - .L_8)
.L_8:
        /*000c*/ 	.word	0x00000000
        /*0010*/ 	.short	0x0002
        /*0012*/ 	.short	0x0010
        /*0014*/ 	.byte	0x00, 0xf4, 0x21, 0x00


	//----- nvinfo : EIATTR_KPARAM_INFO
	.align		4
.L_9:
        /*0018*/ 	.byte	0x04, 0x17
        /*001a*/ 	.short	(.L_11 - .L_10)
.L_10:
        /*001c*/ 	.word	0x00000000
        /*0020*/ 	.short	0x0001
        /*0022*/ 	.short	0x0008
        /*0024*/ 	.byte	0x00, 0xf4, 0x21, 0x00


	//----- nvinfo : EIATTR_KPARAM_INFO
	.align		4
.L_11:
        /*0028*/ 	.byte	0x04, 0x17
        /*002a*/ 	.short	(.L_13 - .L_12)
.L_12:
        /*002c*/ 	.word	0x00000000
        /*0030*/ 	.short	0x0000
        /*0032*/ 	.short	0x0000
        /*0034*/ 	.byte	0x00, 0xf4, 0x21, 0x00


	//----- nvinfo : EIATTR_SPARSE_MMA_MASK
	.align		4
.L_13:
        /*0038*/ 	.byte	0x03, 0x50
        /*003a*/ 	.short	0x0000


	//----- nvinfo : EIATTR_MAXREG_COUNT
	.align		4
        /*003c*/ 	.byte	0x03, 0x1b
        /*003e*/ 	.short	0x00ff


	//----- nvinfo : EIATTR_VRC_CTA_INIT_COUNT
	.align		4
        /*0040*/ 	.byte	0x02, 0x4a
	.zero		1
	.zero		1


	//----- nvinfo : EIATTR_EXIT_INSTR_OFFSETS
	.align		4
        /*0044*/ 	.byte	0x04, 0x1c
        /*0046*/ 	.short	(.L_15 - .L_14)


	//   ....[0]....
.L_14:
        /*0048*/ 	.word	0x00000030


	//   ....[1]....
        /*004c*/ 	.word	0x00000090


	//----- nvinfo : EIATTR_REQNTID
	.align		4
.L_15:
        /*0050*/ 	.byte	0x04, 0x10
        /*0052*/ 	.short	(.L_17 - .L_16)
.L_16:
        /*0054*/ 	.word	0x00000020
        /*0058*/ 	.word	0x00000001
        /*005c*/ 	.word	0x00000001


	//----- nvinfo : EIATTR_CBANK_PARAM_SIZE
	.align		4
.L_17:
        /*0060*/ 	.byte	0x03, 0x19
        /*0062*/ 	.short	0x0018


	//----- nvinfo : EIATTR_PARAM_CBANK
	.align		4
        /*0064*/ 	.byte	0x04, 0x0a
        /*0066*/ 	.short	(.L_19 - .L_18)
	.align		4
.L_18:
        /*0068*/ 	.word	index@(.nv.constant0.triton_poi_fused_mul_0)
        /*006c*/ 	.short	0x0380
        /*006e*/ 	.short	0x0018


	//----- nvinfo : EIATTR_SW_WAR
	.align		4
.L_19:
        /*0070*/ 	.byte	0x04, 0x36
        /*0072*/ 	.short	(.L_21 - .L_20)
.L_20:
        /*0074*/ 	.word	0x00000000
.L_21:


//--------------------- .nv.compat                --------------------------
	.section	.nv.compat,"",@"SHT_CUDA_COMPAT_INFO"
	.align	4
        /*0000*/ 	.byte	0x02, 0x02, 0x01, 0x00, 0x02, 0x05, 0x05, 0x00, 0x02, 0x03, 0x00, 0x00, 0x02, 0x06, 0x01, 0x00


//--------------------- .nv.callgraph             --------------------------
	.section	.nv.callgraph,"",@"SHT_CUDA_CALLGRAPH"
	.align	4
	.sectionentsize	8
	.align		4
        /*0000*/ 	.word	0x00000000
	.align		4
        /*0004*/ 	.word	0xffffffff
	.align		4
        /*0008*/ 	.word	0x00000000
	.align		4
        /*000c*/ 	.word	0xfffffffe
	.align		4
        /*0010*/ 	.word	0x00000000
	.align		4
        /*0014*/ 	.word	0xfffffffd
	.align		4
        /*0018*/ 	.word	0x00000000
	.align		4
        /*001c*/ 	.word	0xfffffffc


//--------------------- .text.triton_poi_fused_mul_0 --------------------------
	.section	.text.triton_poi_fused_mul_0,"ax",@progbits
	.align	128
        .global         triton_poi_fused_mul_0
        .type           triton_poi_fused_mul_0,@function
        .size           triton_poi_fused_mul_0,(.L_x_1 - triton_poi_fused_mul_0)
        .other          triton_poi_fused_mul_0,@"STO_CUDA_ENTRY STV_DEFAULT"
triton_poi_fused_mul_0:
.text.triton_poi_fused_mul_0:
[----:B------:R-:W0:Y:S01]  /*0000*/  LDC R1, c[0x0][0x37c] ;  /* 0x0000df00ff017b82 */ /* 0x000e220000000800 */
[----:B------:R-:W1:Y:S02]  /*0010*/  S2R R0, SR_TID.X ;  /* 0x0000000000007919 */ /* 0x000e640000002100 */
[----:B-1----:R-:W-:-:S13]  /*0020*/  LOP3.LUT P0, RZ, R0, 0x1f, RZ, 0xc0, !PT ;  /* 0x0000001f00ff7812 */ /* 0x002fda000780c0ff */
[----:B------:R-:W-:Y:S05]  /*0030*/  @P0 EXIT ;  /* 0x000000000000094d */ /* 0x000fea0003800000 */
[----:B------:R-:W1:Y:S01]  /*0040*/  LDCU.64 UR4, c[0x0][0x358] ;  /* 0x00006b00ff0477ac */ /* 0x000e620008000a00 */
[----:B------:R-:W1:Y:S02]  /*0050*/  LDC.64 R2, c[0x0][0x380] ;  /* 0x0000e000ff027b82 */ /* 0x000e640000000a00 */
[----:B-1----:R-:W2:Y:S06]  /*0060*/  LDG.E.64 R2, desc[UR4][R2.64] ;  /* 0x0000000402027981 */ /* 0x002eac000c1e1b00 */
[----:B------:R-:W2:Y:S02]  /*0070*/  LDC.64 R4, c[0x0][0x388] ;  /* 0x0000e200ff047b82 */ /* 0x000ea40000000a00 */
[----:B--2---:R-:W-:Y:S01]  /*0080*/  STG.E.64 desc[UR4][R4.64], R2 ;  /* 0x0000000204007986 */ /* 0x004fe2000c101b04 */
[----:B------:R-:W-:Y:S05]  /*0090*/  EXIT ;  /* 0x000000000000794d */ /* 0x000fea0003800000 */
.L_x_0:
[----:B------:R-:W-:-:S00]  /*00a0*/  BRA `(.L_x_0) ;  /* 0xfffffffc00fc7947 */ /* 0x000fc0000383ffff */
[----:B------:R-:W-:-:S00]  /*00b0*/  NOP ;  /* 0x0000000000007918 */ /* 0x000fc00000000000 */
        /* <DEDUP_REMOVED lines=12> */
.L_x_1:


//--------------------- .nv.shared.reserved.0     --------------------------
	.section	.nv.shared.reserved.0,"aw",@nobits
	.weak		__nv_reservedSMEM_offset_0_alias
	.size		__nv_reservedSMEM_offset_0_alias, 0, 64
	.other		__nv_reservedSMEM_offset_0_alias,@"STO_CUDA_RESERVED_SHARED STV_DEFAULT"
__nv_reservedSMEM_offset_0_alias:
	.zero		0
	.zero		64


//--------------------- .nv.constant0.triton_poi_fused_mul_0 --------------------------
	.section	.nv.constant0.triton_poi_fused_mul_0,"a",@progbits
	.sectionflags	@""
	.align	4
.nv.constant0.triton_poi_fused_mul_0:
	.zero		920


//--------------------- SYMBOLS --------------------------

	.type		.nv.reservedSmem.offset0,@object
	.size		.nv.reservedSmem.offset0,0x4
